//
// Generated by NVIDIA NVVM Compiler
//
// Compiler Build ID: CL-36424714
// Cuda compilation tools, release 13.0, V13.0.88
// Based on NVVM 20.0.0
//

.version 9.0
.target sm_100
.address_size 64

	// .globl	_Z1fv
.extern .func  (.param .b32 func_retval0) vprintf
(
	.param .b64 vprintf_param_0,
	.param .b64 vprintf_param_1
)
;
.global .align 1 .b8 $str[5] = {37, 100, 32, 10};

.visible .entry _Z1fv()
{
	.local .align 8 .b8 	__local_depot0[8];
	.reg .b64 	%SP;
	.reg .b64 	%SPL;
	.reg .pred 	%p<2>;
	.reg .b32 	%r<7>;
	.reg .b64 	%rd<9>;

	mov.u64 	%SPL, __local_depot0;
	cvta.local.u64 	%SP, %SPL;
	add.u64 	%rd1, %SP, 0;
	add.u64 	%rd2, %SPL, 0;
	mov.u32 	%r1, %tid.x;
	and.b32  	%r2, %r1, 1;
	setp.eq.b32 	%p1, %r2, 1;
	st.local.u32 	[%rd2], %r1;
	@%p1 bra 	$L__BB0_2;
	mov.u64 	%rd6, $str;
	cvta.global.u64 	%rd7, %rd6;
	{ // callseq 1, 0
	.param .b64 param0;
	st.param.b64 	[param0], %rd7;
	.param .b64 param1;
	st.param.b64 	[param1], %rd1;
	.param .b32 retval0;
	call.uni (retval0), 
	vprintf, 
	(
	param0, 
	param1
	);
	ld.param.b32 	%r5, [retval0];
	} // callseq 1
	bra.uni 	$L__BB0_3;
$L__BB0_2:
	mov.u64 	%rd3, $str;
	cvta.global.u64 	%rd4, %rd3;
	{ // callseq 0, 0
	.param .b64 param0;
	st.param.b64 	[param0], %rd4;
	.param .b64 param1;
	st.param.b64 	[param1], %rd1;
	.param .b32 retval0;
	call.uni (retval0), 
	vprintf, 
	(
	param0, 
	param1
	);
	ld.param.b32 	%r3, [retval0];
	} // callseq 0
$L__BB0_3:
	ret;

}


// ===== COMPILED SASS (sm_100) =====

	.target	sm_100

	.elftype	@"ET_EXEC"


//--------------------- .note.nv.tkinfo           --------------------------
	.section	.note.nv.tkinfo,"",@"SHT_NOTE"
	.sectionflags	@"SHF_NOTE_NV_TKINFO"
	.tkinfo
        /*0018*/ 	.word	0x00000002
        /*0030*/ 	.string	""
        /*0030*/ 	.string	"ptxas"
        /*0030*/ 	.string	"Cuda compilation tools, release 13.0, V13.0.88"
        /*0030*/ 	.string	"Build cuda_13.0.r13.0/compiler.36424714_0"
        /*0030*/ 	.string	"-arch sm_100 -m 64 "



//--------------------- .note.nv.cuinfo           --------------------------
	.section	.note.nv.cuinfo,"",@"SHT_NOTE"
	.sectionflags	@"SHF_NOTE_NV_CUINFO"
        /*0018*/ 	.short	0x0002
        /*001a*/ 	.short	0x0064
        /*001c*/ 	.short	0x0082
	.zero		2


//--------------------- .nv.info                  --------------------------
	.section	.nv.info,"",@"SHT_CUDA_INFO"
	.align	4


	//----- nvinfo : EIATTR_REGCOUNT
	.align		4
        /*0000*/ 	.byte	0x04, 0x2f
        /*0002*/ 	.short	(.L_2 - .L_1)
	.align		4
.L_1:
        /*0004*/ 	.word	index@(_Z1fv)
        /*0008*/ 	.word	0x00000018


	//----- nvinfo : EIATTR_FRAME_SIZE
	.align		4
.L_2:
        /*000c*/ 	.byte	0x04, 0x11
        /*000e*/ 	.short	(.L_4 - .L_3)
	.align		4
.L_3:
        /*0010*/ 	.word	index@(_Z1fv)
        /*0014*/ 	.word	0x00000008


	//----- nvinfo : EIATTR_MIN_STACK_SIZE
	.align		4
.L_4:
        /*0018*/ 	.byte	0x04, 0x12
        /*001a*/ 	.short	(.L_6 - .L_5)
	.align		4
.L_5:
        /*001c*/ 	.word	index@(_Z1fv)
        /*0020*/ 	.word	0x00000008
.L_6:


//--------------------- .nv.compat                --------------------------
	.section	.nv.compat,"",@"SHT_CUDA_COMPAT_INFO"
	.align	4
        /*0000*/ 	.byte	0x02, 0x09, 0x00, 0x00, 0x02, 0x02, 0x01, 0x00, 0x02, 0x05, 0x05, 0x00, 0x03, 0x07, 0x01, 0x01
        /*0010*/ 	.byte	0x02, 0x03, 0x00, 0x00, 0x02, 0x06, 0x01, 0x00, 0x04, 0x0b, 0x08, 0x00, 0x09, 0x00, 0x00, 0x00
        /*0020*/ 	.byte	0x00, 0x00, 0x00, 0x00


//--------------------- .nv.info._Z1fv            --------------------------
	.section	.nv.info._Z1fv,"",@"SHT_CUDA_INFO"
	.sectionflags	@""
	.align	4


	//----- nvinfo : EIATTR_CUDA_API_VERSION
	.align		4
        /*0000*/ 	.byte	0x04, 0x37
        /*0002*/ 	.short	(.L_8 - .L_7)
.L_7:
        /*0004*/ 	.word	0x00000082


	//----- nvinfo : EIATTR_SPARSE_MMA_MASK
	.align		4
.L_8:
        /*0008*/ 	.byte	0x03, 0x50
        /*000a*/ 	.short	0x0000


	//----- nvinfo : EIATTR_MAXREG_COUNT
	.align		4
        /*000c*/ 	.byte	0x03, 0x1b
        /*000e*/ 	.short	0x00ff


	//----- nvinfo : EIATTR_EXTERNS
	.align		4
        /*0010*/ 	.byte	0x04, 0x0f
        /*0012*/ 	.short	(.L_10 - .L_9)


	//   ....[0]....
	.align		4
.L_9:
        /*0014*/ 	.word	index@(vprintf)


	//----- nvinfo : EIATTR_MERCURY_ISA_VERSION
	.align		4
.L_10:
        /*0018*/ 	.byte	0x03, 0x5f
        /*001a*/ 	.short	0x0101


	//----- nvinfo : EIATTR_VRC_CTA_INIT_COUNT
	.align		4
        /*001c*/ 	.byte	0x02, 0x4a
	.zero		1
	.zero		1


	//----- nvinfo : EIATTR_SYSCALL_OFFSETS
	.align		4
        /*0020*/ 	.byte	0x04, 0x46
        /*0022*/ 	.short	(.L_12 - .L_11)


	//   ....[0]....
.L_11:
        /*0024*/ 	.word	0x00000110


	//   ....[1]....
        /*0028*/ 	.word	0x00000190


	//----- nvinfo : EIATTR_EXIT_INSTR_OFFSETS
	.align		4
.L_12:
        /*002c*/ 	.byte	0x04, 0x1c
        /*002e*/ 	.short	(.L_14 - .L_13)


	//   ....[0]....
.L_13:
        /*0030*/ 	.word	0x00000120


	//   ....[1]....
        /*0034*/ 	.word	0x000001a0


	//----- nvinfo : EIATTR_CRS_STACK_SIZE
	.align		4
.L_14:
        /*0038*/ 	.byte	0x04, 0x1e
        /*003a*/ 	.short	(.L_16 - .L_15)
.L_15:
        /*003c*/ 	.word	0x00000000


	//----- nvinfo : EIATTR_SW_WAR
	.align		4
.L_16:
        /*0040*/ 	.byte	0x04, 0x36
        /*0042*/ 	.short	(.L_18 - .L_17)
.L_17:
        /*0044*/ 	.word	0x00000008
.L_18:


//--------------------- .nv.callgraph             --------------------------
	.section	.nv.callgraph,"",@"SHT_CUDA_CALLGRAPH"
	.align	4
	.sectionentsize	8
	.align		4
        /*0000*/ 	.word	0x00000000
	.align		4
        /*0004*/ 	.word	0xffffffff
	.align		4
        /*0008*/ 	.word	index@(_Z1fv)
	.align		4
        /*000c*/ 	.word	index@(vprintf)
	.align		4
        /*0010*/ 	.word	0x00000000
	.align		4
        /*0014*/ 	.word	0xfffffffe
	.align		4
        /*0018*/ 	.word	0x00000000
	.align		4
        /*001c*/ 	.word	0xfffffffd
	.align		4
        /*0020*/ 	.word	0x00000000
	.align		4
        /*0024*/ 	.word	0xfffffffc


//--------------------- .nv.constant4             --------------------------
	.section	.nv.constant4,"a",@progbits
	.align	8
	.align		8
.nv.constant4:
        /*0000*/ 	.dword	vprintf
	.align		8
        /*0008*/ 	.dword	$str


//--------------------- .text._Z1fv               --------------------------
	.section	.text._Z1fv,"ax",@progbits
	.align	128
        .global         _Z1fv
        .type           _Z1fv,@function
        .size           _Z1fv,(.L_x_4 - _Z1fv)
        .other          _Z1fv,@"STO_CUDA_ENTRY STV_DEFAULT"
_Z1fv:
.text._Z1fv:
[----:B------:R-:W0:Y:S01]  /*0000*/  LDC R1, c[0x0][0x37c] ;  /* 0x0000df00ff017b82 */ /* 0x000e220000000800 */
[----:B------:R-:W1:Y:S01]  /*0010*/  S2R R2, SR_TID.X ;  /* 0x0000000000027919 */ /* 0x000e620000002100 */
[----:B------:R-:W2:Y:S01]  /*0020*/  LDCU UR4, c[0x0][0x2f8] ;  /* 0x00005f00ff0477ac */ /* 0x000ea20008000800 */
[----:B0-----:R-:W-:Y:S01]  /*0030*/  VIADD R1, R1, 0xfffffff8 ;  /* 0xfffffff801017836 */ /* 0x001fe20000000000 */
[----:B------:R-:W0:Y:S04]  /*0040*/  LDCU UR5, c[0x0][0x2fc] ;  /* 0x00005f80ff0577ac */ /* 0x000e280008000800 */
[----:B--2---:R-:W-:-:S05]  /*0050*/  IADD3 R6, P1, PT, R1, UR4, RZ ;  /* 0x0000000401067c10 */ /* 0x004fca000ff3e0ff */
[----:B0-----:R-:W-:Y:S01]  /*0060*/  IMAD.X R7, RZ, RZ, UR5, P1 ;  /* 0x00000005ff077e24 */ /* 0x001fe200088e06ff */
[----:B-1----:R0:W-:Y:S01]  /*0070*/  STL [R1], R2 ;  /* 0x0000000201007387 */ /* 0x0021e20000100800 */
[----:B------:R-:W-:-:S04]  /*0080*/  LOP3.LUT R0, R2, 0x1, RZ, 0xc0, !PT ;  /* 0x0000000102007812 */ /* 0x000fc800078ec0ff */
[----:B------:R-:W-:-:S13]  /*0090*/  ISETP.NE.U32.AND P0, PT, R0, 0x1, PT ;  /* 0x000000010000780c */ /* 0x000fda0003f05070 */
[----:B0-----:R-:W-:Y:S05]  /*00a0*/  @!P0 BRA `(.L_x_0) ;  /* 0x0000000000208947 */ /* 0x001fea0003800000 */
[----:B------:R-:W-:Y:S01]  /*00b0*/  MOV R0, 0x0 ;  /* 0x0000000000007802 */ /* 0x000fe20000000f00 */
[----:B------:R-:W0:Y:S03]  /*00c0*/  LDCU.64 UR4, c[0x4][0x8] ;  /* 0x01000100ff0477ac */ /* 0x000e260008000a00 */
[----:B------:R1:W2:Y:S01]  /*00d0*/  LDC.64 R2, c[0x4][R0] ;  /* 0x0100000000027b82 */ /* 0x0002a20000000a00 */
[----:B0-----:R-:W-:Y:S02]  /*00e0*/  IMAD.U32 R4, RZ, RZ, UR4 ;  /* 0x00000004ff047e24 */ /* 0x001fe4000f8e00ff */
[----:B-1----:R-:W-:-:S07]  /*00f0*/  IMAD.U32 R5, RZ, RZ, UR5 ;  /* 0x00000005ff057e24 */ /* 0x002fce000f8e00ff */
[----:B------:R-:W-:-:S07]  /*0100*/  LEPC R20, `(.L_x_1) ;  /* 0x000000001014794e */ /* 0x000fce0000000000 */
[----:B--2---:R-:W-:Y:S05]  /*0110*/  CALL.ABS.NOINC R2 ;  /* 0x0000000002007343 */ /* 0x004fea0003c00000 */
.L_x_1:
[----:B------:R-:W-:Y:S05]  /*0120*/  EXIT ;  /* 0x000000000000794d */ /* 0x000fea0003800000 */
.L_x_0:
[----:B------:R-:W-:Y:S01]  /*0130*/  MOV R0, 0x0 ;  /* 0x0000000000007802 */ /* 0x000fe20000000f00 */
[----:B------:R-:W0:Y:S03]  /*0140*/  LDCU.64 UR4, c[0x4][0x8] ;  /* 0x01000100ff0477ac */ /* 0x000e260008000a00 */
[----:B------:R1:W2:Y:S01]  /*0150*/  LDC.64 R2, c[0x4][R0] ;  /* 0x0100000000027b82 */ /* 0x0002a20000000a00 */
[----:B0-----:R-:W-:Y:S02]  /*0160*/  IMAD.U32 R4, RZ, RZ, UR4 ;  /* 0x00000004ff047e24 */ /* 0x001fe4000f8e00ff */
[----:B-1----:R-:W-:-:S07]  /*0170*/  IMAD.U32 R5, RZ, RZ, UR5 ;  /* 0x00000005ff057e24 */ /* 0x002fce000f8e00ff */
[----:B------:R-:W-:-:S07]  /*0180*/  LEPC R20, `(.L_x_2) ;  /* 0x000000001014794e */ /* 0x000fce0000000000 */
[----:B--2---:R-:W-:Y:S05]  /*0190*/  CALL.ABS.NOINC R2 ;  /* 0x0000000002007343 */ /* 0x004fea0003c00000 */
.L_x_2:
[----:B------:R-:W-:Y:S05]  /*01a0*/  EXIT ;  /* 0x000000000000794d */ /* 0x000fea0003800000 */
.L_x_3:
[----:B------:R-:W-:-:S00]  /*01b0*/  BRA `(.L_x_3) ;  /* 0xfffffffc00fc7947 */ /* 0x000fc0000383ffff */
[----:B------:R-:W-:-:S00]  /*01c0*/  NOP ;  /* 0x0000000000007918 */ /* 0x000fc00000000000 */
        /* <DEDUP_REMOVED lines=11> */
.L_x_4:


//--------------------- .nv.global.init           --------------------------
	.section	.nv.global.init,"aw",@progbits
.nv.global.init:
	.type		$str,@object
	.size		$str,(.L_0 - $str)
$str:
        /*0000*/ 	.byte	0x25, 0x64, 0x20, 0x0a, 0x00
.L_0:


//--------------------- .nv.shared.reserved.0     --------------------------
	.section	.nv.shared.reserved.0,"aw",@nobits
	.weak		__nv_reservedSMEM_offset_0_alias
	.size		__nv_reservedSMEM_offset_0_alias, 0, 64
	.other		__nv_reservedSMEM_offset_0_alias,@"STO_CUDA_RESERVED_SHARED STV_DEFAULT"
__nv_reservedSMEM_offset_0_alias:
	.zero		0
	.zero		64


//--------------------- .nv.constant0._Z1fv       --------------------------
	.section	.nv.constant0._Z1fv,"a",@progbits
	.sectionflags	@""
	.align	4
.nv.constant0._Z1fv:
	.zero		896


//--------------------- SYMBOLS --------------------------

	.type		.nv.reservedSmem.offset0,@object
	.size		.nv.reservedSmem.offset0,0x4
	.type		vprintf,@function
